//
// Generated by NVIDIA NVVM Compiler
//
// Compiler Build ID: CL-36424714
// Cuda compilation tools, release 13.0, V13.0.88
// Based on NVVM 20.0.0
//

.version 9.0
.target sm_100
.address_size 64

	// .globl	_Z6scalarPii

.visible .entry _Z6scalarPii(
	.param .u64 .ptr .align 1 _Z6scalarPii_param_0,
	.param .u32 _Z6scalarPii_param_1
)
{
	.reg .pred 	%p<2>;
	.reg .b32 	%r<6>;
	.reg .b64 	%rd<5>;

	ld.param.u64 	%rd1, [_Z6scalarPii_param_0];
	ld.param.u32 	%r2, [_Z6scalarPii_param_1];
	mov.u32 	%r3, %ctaid.x;
	mov.u32 	%r4, %ntid.x;
	mov.u32 	%r5, %tid.x;
	mad.lo.s32 	%r1, %r3, %r4, %r5;
	setp.ge.s32 	%p1, %r1, %r2;
	@%p1 bra 	$L__BB0_2;
	cvta.to.global.u64 	%rd2, %rd1;
	mul.wide.s32 	%rd3, %r1, 4;
	add.s64 	%rd4, %rd2, %rd3;
	st.global.u32 	[%rd4], %r1;
$L__BB0_2:
	ret;

}


// ===== COMPILED SASS (sm_100) =====

	.target	sm_100

	.elftype	@"ET_EXEC"


//--------------------- .note.nv.tkinfo           --------------------------
	.section	.note.nv.tkinfo,"",@"SHT_NOTE"
	.sectionflags	@"SHF_NOTE_NV_TKINFO"
	.tkinfo
        /*0018*/ 	.word	0x00000002
        /*0030*/ 	.string	""
        /*0030*/ 	.string	"ptxas"
        /*0030*/ 	.string	"Cuda compilation tools, release 13.0, V13.0.88"
        /*0030*/ 	.string	"Build cuda_13.0.r13.0/compiler.36424714_0"
        /*0030*/ 	.string	"-arch sm_100 -m 64 "



//--------------------- .note.nv.cuinfo           --------------------------
	.section	.note.nv.cuinfo,"",@"SHT_NOTE"
	.sectionflags	@"SHF_NOTE_NV_CUINFO"
        /*0018*/ 	.short	0x0002
        /*001a*/ 	.short	0x0064
        /*001c*/ 	.short	0x0082
	.zero		2


//--------------------- .nv.info                  --------------------------
	.section	.nv.info,"",@"SHT_CUDA_INFO"
	.align	4


	//----- nvinfo : EIATTR_REGCOUNT
	.align		4
        /*0000*/ 	.byte	0x04, 0x2f
        /*0002*/ 	.short	(.L_1 - .L_0)
	.align		4
.L_0:
        /*0004*/ 	.word	index@(_Z6scalarPii)
        /*0008*/ 	.word	0x00000008


	//----- nvinfo : EIATTR_FRAME_SIZE
	.align		4
.L_1:
        /*000c*/ 	.byte	0x04, 0x11
        /*000e*/ 	.short	(.L_3 - .L_2)
	.align		4
.L_2:
        /*0010*/ 	.word	index@(_Z6scalarPii)
        /*0014*/ 	.word	0x00000000


	//----- nvinfo : EIATTR_MIN_STACK_SIZE
	.align		4
.L_3:
        /*0018*/ 	.byte	0x04, 0x12
        /*001a*/ 	.short	(.L_5 - .L_4)
	.align		4
.L_4:
        /*001c*/ 	.word	index@(_Z6scalarPii)
        /*0020*/ 	.word	0x00000000
.L_5:


//--------------------- .nv.compat                --------------------------
	.section	.nv.compat,"",@"SHT_CUDA_COMPAT_INFO"
	.align	4
        /*0000*/ 	.byte	0x02, 0x09, 0x00, 0x00, 0x02, 0x02, 0x01, 0x00, 0x02, 0x05, 0x05, 0x00, 0x03, 0x07, 0x01, 0x01
        /*0010*/ 	.byte	0x02, 0x03, 0x00, 0x00, 0x02, 0x06, 0x01, 0x00, 0x04, 0x0b, 0x08, 0x00, 0x09, 0x00, 0x00, 0x00
        /*0020*/ 	.byte	0x00, 0x00, 0x00, 0x00


//--------------------- .nv.info._Z6scalarPii     --------------------------
	.section	.nv.info._Z6scalarPii,"",@"SHT_CUDA_INFO"
	.sectionflags	@""
	.align	4


	//----- nvinfo : EIATTR_CUDA_API_VERSION
	.align		4
        /*0000*/ 	.byte	0x04, 0x37
        /*0002*/ 	.short	(.L_7 - .L_6)
.L_6:
        /*0004*/ 	.word	0x00000082


	//----- nvinfo : EIATTR_KPARAM_INFO
	.align		4
.L_7:
        /*0008*/ 	.byte	0x04, 0x17
        /*000a*/ 	.short	(.L_9 - .L_8)
.L_8:
        /*000c*/ 	.word	0x00000000
        /*0010*/ 	.short	0x0001
        /*0012*/ 	.short	0x0008
        /*0014*/ 	.byte	0x00, 0xf0, 0x11, 0x00


	//----- nvinfo : EIATTR_KPARAM_INFO
	.align		4
.L_9:
        /*0018*/ 	.byte	0x04, 0x17
        /*001a*/ 	.short	(.L_11 - .L_10)
.L_10:
        /*001c*/ 	.word	0x00000000
        /*0020*/ 	.short	0x0000
        /*0022*/ 	.short	0x0000
        /*0024*/ 	.byte	0x00, 0xf5, 0x21, 0x00


	//----- nvinfo : EIATTR_SPARSE_MMA_MASK
	.align		4
.L_11:
        /*0028*/ 	.byte	0x03, 0x50
        /*002a*/ 	.short	0x0000


	//----- nvinfo : EIATTR_MAXREG_COUNT
	.align		4
        /*002c*/ 	.byte	0x03, 0x1b
        /*002e*/ 	.short	0x00ff


	//----- nvinfo : EIATTR_MERCURY_ISA_VERSION
	.align		4
        /*0030*/ 	.byte	0x03, 0x5f
        /*0032*/ 	.short	0x0101


	//----- nvinfo : EIATTR_VRC_CTA_INIT_COUNT
	.align		4
        /*0034*/ 	.byte	0x02, 0x4a
	.zero		1
	.zero		1


	//----- nvinfo : EIATTR_EXIT_INSTR_OFFSETS
	.align		4
        /*0038*/ 	.byte	0x04, 0x1c
        /*003a*/ 	.short	(.L_13 - .L_12)


	//   ....[0]....
.L_12:
        /*003c*/ 	.word	0x00000070


	//   ....[1]....
        /*0040*/ 	.word	0x000000c0


	//----- nvinfo : EIATTR_CBANK_PARAM_SIZE
	.align		4
.L_13:
        /*0044*/ 	.byte	0x03, 0x19
        /*0046*/ 	.short	0x000c


	//----- nvinfo : EIATTR_PARAM_CBANK
	.align		4
        /*0048*/ 	.byte	0x04, 0x0a
        /*004a*/ 	.short	(.L_15 - .L_14)
	.align		4
.L_14:
        /*004c*/ 	.word	index@(.nv.constant0._Z6scalarPii)
        /*0050*/ 	.short	0x0380
        /*0052*/ 	.short	0x000c


	//----- nvinfo : EIATTR_SW_WAR
	.align		4
.L_15:
        /*0054*/ 	.byte	0x04, 0x36
        /*0056*/ 	.short	(.L_17 - .L_16)
.L_16:
        /*0058*/ 	.word	0x00000008
.L_17:


//--------------------- .nv.callgraph             --------------------------
	.section	.nv.callgraph,"",@"SHT_CUDA_CALLGRAPH"
	.align	4
	.sectionentsize	8
	.align		4
        /*0000*/ 	.word	0x00000000
	.align		4
        /*0004*/ 	.word	0xffffffff
	.align		4
        /*0008*/ 	.word	0x00000000
	.align		4
        /*000c*/ 	.word	0xfffffffe
	.align		4
        /*0010*/ 	.word	0x00000000
	.align		4
        /*0014*/ 	.word	0xfffffffd
	.align		4
        /*0018*/ 	.word	0x00000000
	.align		4
        /*001c*/ 	.word	0xfffffffc


//--------------------- .text._Z6scalarPii        --------------------------
	.section	.text._Z6scalarPii,"ax",@progbits
	.align	128
        .global         _Z6scalarPii
        .type           _Z6scalarPii,@function
        .size           _Z6scalarPii,(.L_x_1 - _Z6scalarPii)
        .other          _Z6scalarPii,@"STO_CUDA_ENTRY STV_DEFAULT"
_Z6scalarPii:
.text._Z6scalarPii:
[----:B------:R-:W-:Y:S01]  /*0000*/  LDC R1, c[0x0][0x37c] ;  /* 0x0000df00ff017b82 */ /* 0x000fe20000000800 */
[----:B------:R-:W0:Y:S07]  /*0010*/  S2R R0, SR_TID.X ;  /* 0x0000000000007919 */ /* 0x000e2e0000002100 */
[----:B------:R-:W0:Y:S01]  /*0020*/  S2UR UR4, SR_CTAID.X ;  /* 0x00000000000479c3 */ /* 0x000e220000002500 */
[----:B------:R-:W1:Y:S07]  /*0030*/  LDCU UR5, c[0x0][0x388] ;  /* 0x00007100ff0577ac */ /* 0x000e6e0008000800 */
[----:B------:R-:W0:Y:S02]  /*0040*/  LDC R5, c[0x0][0x360] ;  /* 0x0000d800ff057b82 */ /* 0x000e240000000800 */
[----:B0-----:R-:W-:-:S05]  /*0050*/  IMAD R5, R5, UR4, R0 ;  /* 0x0000000405057c24 */ /* 0x001fca000f8e0200 */
[----:B-1----:R-:W-:-:S13]  /*0060*/  ISETP.GE.AND P0, PT, R5, UR5, PT ;  /* 0x0000000505007c0c */ /* 0x002fda000bf06270 */
[----:B------:R-:W-:Y:S05]  /*0070*/  @P0 EXIT ;  /* 0x000000000000094d */ /* 0x000fea0003800000 */
[----:B------:R-:W0:Y:S01]  /*0080*/  LDC.64 R2, c[0x0][0x380] ;  /* 0x0000e000ff027b82 */ /* 0x000e220000000a00 */
[----:B------:R-:W1:Y:S01]  /*0090*/  LDCU.64 UR4, c[0x0][0x358] ;  /* 0x00006b00ff0477ac */ /* 0x000e620008000a00 */
[----:B0-----:R-:W-:-:S05]  /*00a0*/  IMAD.WIDE R2, R5, 0x4, R2 ;  /* 0x0000000405027825 */ /* 0x001fca00078e0202 */
[----:B-1----:R-:W-:Y:S01]  /*00b0*/  STG.E desc[UR4][R2.64], R5 ;  /* 0x0000000502007986 */ /* 0x002fe2000c101904 */
[----:B------:R-:W-:Y:S05]  /*00c0*/  EXIT ;  /* 0x000000000000794d */ /* 0x000fea0003800000 */
.L_x_0:
[----:B------:R-:W-:-:S00]  /*00d0*/  BRA `(.L_x_0) ;  /* 0xfffffffc00fc7947 */ /* 0x000fc0000383ffff */
[----:B------:R-:W-:-:S00]  /*00e0*/  NOP ;  /* 0x0000000000007918 */ /* 0x000fc00000000000 */
        /* <DEDUP_REMOVED lines=9> */
.L_x_1:


//--------------------- .nv.shared.reserved.0     --------------------------
	.section	.nv.shared.reserved.0,"aw",@nobits
	.weak		__nv_reservedSMEM_offset_0_alias
	.size		__nv_reservedSMEM_offset_0_alias, 0, 64
	.other		__nv_reservedSMEM_offset_0_alias,@"STO_CUDA_RESERVED_SHARED STV_DEFAULT"
__nv_reservedSMEM_offset_0_alias:
	.zero		0
	.zero		64


//--------------------- .nv.constant0._Z6scalarPii --------------------------
	.section	.nv.constant0._Z6scalarPii,"a",@progbits
	.sectionflags	@""
	.align	4
.nv.constant0._Z6scalarPii:
	.zero		908


//--------------------- SYMBOLS --------------------------

	.type		.nv.reservedSmem.offset0,@object
	.size		.nv.reservedSmem.offset0,0x4
